







.version 5.0
.target sm_61
.address_size 64


.global .align 8 .b8 _ZTVSt9basic_iosIcSt11char_traitsIcEE[32];
.global .align 8 .b8 _ZTTSo[8];
.global .align 8 .b8 _ZTVSt15basic_streambufIcSt11char_traitsIcEE[128];
.global .align 8 .b8 _ZTVNSt7__cxx1115basic_stringbufIcSt11char_traitsIcESaIcEEE[128];
.global .align 8 .b8 _ZTTNSt7__cxx1119basic_ostringstreamIcSt11char_traitsIcESaIcEEE[8];
.global .align 8 .b8 _ZTVN10__cxxabiv119__pointer_type_infoE[8];
.global .align 8 .b8 _ZTVN10__cxxabiv120__function_type_infoE[8];
.global .align 8 .b8 _ZTVN10__cxxabiv117__class_type_infoE[8];
.global .align 8 .b8 _ZTVN10__cxxabiv120__si_class_type_infoE[8];
.global .align 8 .b8 _ZTVSt9exception[40];
.global .align 8 .b8 _ZTVN3c105ErrorE[40];
.global .align 8 .b8 _ZTVN3c1020intrusive_ptr_targetE[40];
.global .align 8 .b8 _ZTVN3c1011StorageImplE[40];
.global .align 8 .b8 _ZTVN6caffe28OperatorINS_11CUDAContextEEE[136];
.global .align 8 .b8 _ZTVN6caffe213FloatToHalfOpINS_11CUDAContextEEE[136];
.global .align 8 .b8 _ZTVN6caffe213HalfToFloatOpINS_11CUDAContextEEE[136];

.visible .entry _ZN6caffe273_GLOBAL__N__49_tmpxft_00005d45_00000000_7_half_float_ops_cpp1_ii_ed0f140117FloatToHalfKernelEiPKfP6__half(
.param .u32 _ZN6caffe273_GLOBAL__N__49_tmpxft_00005d45_00000000_7_half_float_ops_cpp1_ii_ed0f140117FloatToHalfKernelEiPKfP6__half_param_0,
.param .u64 _ZN6caffe273_GLOBAL__N__49_tmpxft_00005d45_00000000_7_half_float_ops_cpp1_ii_ed0f140117FloatToHalfKernelEiPKfP6__half_param_1,
.param .u64 _ZN6caffe273_GLOBAL__N__49_tmpxft_00005d45_00000000_7_half_float_ops_cpp1_ii_ed0f140117FloatToHalfKernelEiPKfP6__half_param_2
)
{
.reg .pred %p<3>;
.reg .b16 %rs<2>;
.reg .f32 %f<2>;
.reg .b32 %r<7>;
.reg .b64 %rd<15>;


ld.param.u64 %rd8, [_ZN6caffe273_GLOBAL__N__49_tmpxft_00005d45_00000000_7_half_float_ops_cpp1_ii_ed0f140117FloatToHalfKernelEiPKfP6__half_param_1];
ld.param.u64 %rd9, [_ZN6caffe273_GLOBAL__N__49_tmpxft_00005d45_00000000_7_half_float_ops_cpp1_ii_ed0f140117FloatToHalfKernelEiPKfP6__half_param_2];
mov.u32 %r1, %ntid.x;
mov.u32 %r2, %ctaid.x;
mov.u32 %r3, %tid.x;
mad.lo.s32 %r4, %r1, %r2, %r3;
cvt.u64.u32	%rd14, %r4;
ld.param.s32 %rd2, [_ZN6caffe273_GLOBAL__N__49_tmpxft_00005d45_00000000_7_half_float_ops_cpp1_ii_ed0f140117FloatToHalfKernelEiPKfP6__half_param_0];
setp.ge.u64	%p1, %rd14, %rd2;
@%p1 bra BB0_3;

cvta.to.global.u64 %rd3, %rd9;
cvta.to.global.u64 %rd4, %rd8;
mov.u32 %r5, %nctaid.x;
mul.lo.s32 %r6, %r5, %r1;
cvt.u64.u32	%rd5, %r6;

BB0_2:
shl.b64 %rd10, %rd14, 2;
add.s64 %rd11, %rd4, %rd10;
ld.global.f32 %f1, [%rd11];

	{ cvt.rn.f16.f32 %rs1, %f1;}


	shl.b64 %rd12, %rd14, 1;
add.s64 %rd13, %rd3, %rd12;
st.global.u16 [%rd13], %rs1;
add.s64 %rd14, %rd5, %rd14;
setp.lt.u64	%p2, %rd14, %rd2;
@%p2 bra BB0_2;

BB0_3:
ret;
}


.visible .entry _ZN6caffe273_GLOBAL__N__49_tmpxft_00005d45_00000000_7_half_float_ops_cpp1_ii_ed0f140117HalfToFloatKernelEiPK6__halfPf(
.param .u32 _ZN6caffe273_GLOBAL__N__49_tmpxft_00005d45_00000000_7_half_float_ops_cpp1_ii_ed0f140117HalfToFloatKernelEiPK6__halfPf_param_0,
.param .u64 _ZN6caffe273_GLOBAL__N__49_tmpxft_00005d45_00000000_7_half_float_ops_cpp1_ii_ed0f140117HalfToFloatKernelEiPK6__halfPf_param_1,
.param .u64 _ZN6caffe273_GLOBAL__N__49_tmpxft_00005d45_00000000_7_half_float_ops_cpp1_ii_ed0f140117HalfToFloatKernelEiPK6__halfPf_param_2
)
{
.reg .pred %p<3>;
.reg .b16 %rs<2>;
.reg .f32 %f<2>;
.reg .b32 %r<7>;
.reg .b64 %rd<15>;


ld.param.u64 %rd8, [_ZN6caffe273_GLOBAL__N__49_tmpxft_00005d45_00000000_7_half_float_ops_cpp1_ii_ed0f140117HalfToFloatKernelEiPK6__halfPf_param_1];
ld.param.u64 %rd9, [_ZN6caffe273_GLOBAL__N__49_tmpxft_00005d45_00000000_7_half_float_ops_cpp1_ii_ed0f140117HalfToFloatKernelEiPK6__halfPf_param_2];
mov.u32 %r1, %ntid.x;
mov.u32 %r2, %ctaid.x;
mov.u32 %r3, %tid.x;
mad.lo.s32 %r4, %r1, %r2, %r3;
cvt.u64.u32	%rd14, %r4;
ld.param.s32 %rd2, [_ZN6caffe273_GLOBAL__N__49_tmpxft_00005d45_00000000_7_half_float_ops_cpp1_ii_ed0f140117HalfToFloatKernelEiPK6__halfPf_param_0];
setp.ge.u64	%p1, %rd14, %rd2;
@%p1 bra BB1_3;

cvta.to.global.u64 %rd3, %rd9;
cvta.to.global.u64 %rd4, %rd8;
mov.u32 %r5, %nctaid.x;
mul.lo.s32 %r6, %r5, %r1;
cvt.u64.u32	%rd5, %r6;

BB1_2:
shl.b64 %rd10, %rd14, 1;
add.s64 %rd11, %rd4, %rd10;
ld.global.u16 %rs1, [%rd11];

	{ cvt.f32.f16 %f1, %rs1;}


	shl.b64 %rd12, %rd14, 2;
add.s64 %rd13, %rd3, %rd12;
st.global.f32 [%rd13], %f1;
add.s64 %rd14, %rd5, %rd14;
setp.lt.u64	%p2, %rd14, %rd2;
@%p2 bra BB1_2;

BB1_3:
ret;
}




// ===== COMPILED SASS (sm_100) =====

	.target	sm_100

	.elftype	@"ET_EXEC"


//--------------------- .note.nv.tkinfo           --------------------------
	.section	.note.nv.tkinfo,"",@"SHT_NOTE"
	.sectionflags	@"SHF_NOTE_NV_TKINFO"
	.tkinfo
        /*0018*/ 	.word	0x00000002
        /*0030*/ 	.string	""
        /*0030*/ 	.string	"ptxas"
        /*0030*/ 	.string	"Cuda compilation tools, release 13.0, V13.0.88"
        /*0030*/ 	.string	"Build cuda_13.0.r13.0/compiler.36424714_0"
        /*0030*/ 	.string	"-arch sm_100 "



//--------------------- .note.nv.cuinfo           --------------------------
	.section	.note.nv.cuinfo,"",@"SHT_NOTE"
	.sectionflags	@"SHF_NOTE_NV_CUINFO"
        /*0018*/ 	.short	0x0002
        /*001a*/ 	.short	0x003d
        /*001c*/ 	.short	0x0082
	.zero		2


//--------------------- .nv.info                  --------------------------
	.section	.nv.info,"",@"SHT_CUDA_INFO"
	.align	4


	//----- nvinfo : EIATTR_REGCOUNT
	.align		4
        /*0000*/ 	.byte	0x04, 0x2f
        /*0002*/ 	.short	(.L_17 - .L_16)
	.align		4
.L_16:
        /*0004*/ 	.word	index@(_ZN6caffe273_GLOBAL__N__49_tmpxft_00005d45_00000000_7_half_float_ops_cpp1_ii_ed0f140117FloatToHalfKernelEiPKfP6__half)
        /*0008*/ 	.word	0x0000000a


	//----- nvinfo : EIATTR_FRAME_SIZE
	.align		4
.L_17:
        /*000c*/ 	.byte	0x04, 0x11
        /*000e*/ 	.short	(.L_19 - .L_18)
	.align		4
.L_18:
        /*0010*/ 	.word	index@(_ZN6caffe273_GLOBAL__N__49_tmpxft_00005d45_00000000_7_half_float_ops_cpp1_ii_ed0f140117FloatToHalfKernelEiPKfP6__half)
        /*0014*/ 	.word	0x00000000


	//----- nvinfo : EIATTR_REGCOUNT
	.align		4
.L_19:
        /*0018*/ 	.byte	0x04, 0x2f
        /*001a*/ 	.short	(.L_21 - .L_20)
	.align		4
.L_20:
        /*001c*/ 	.word	index@(_ZN6caffe273_GLOBAL__N__49_tmpxft_00005d45_00000000_7_half_float_ops_cpp1_ii_ed0f140117HalfToFloatKernelEiPK6__halfPf)
        /*0020*/ 	.word	0x0000000c


	//----- nvinfo : EIATTR_FRAME_SIZE
	.align		4
.L_21:
        /*0024*/ 	.byte	0x04, 0x11
        /*0026*/ 	.short	(.L_23 - .L_22)
	.align		4
.L_22:
        /*0028*/ 	.word	index@(_ZN6caffe273_GLOBAL__N__49_tmpxft_00005d45_00000000_7_half_float_ops_cpp1_ii_ed0f140117HalfToFloatKernelEiPK6__halfPf)
        /*002c*/ 	.word	0x00000000


	//----- nvinfo : EIATTR_MIN_STACK_SIZE
	.align		4
.L_23:
        /*0030*/ 	.byte	0x04, 0x12
        /*0032*/ 	.short	(.L_25 - .L_24)
	.align		4
.L_24:
        /*0034*/ 	.word	index@(_ZN6caffe273_GLOBAL__N__49_tmpxft_00005d45_00000000_7_half_float_ops_cpp1_ii_ed0f140117HalfToFloatKernelEiPK6__halfPf)
        /*0038*/ 	.word	0x00000000


	//----- nvinfo : EIATTR_MIN_STACK_SIZE
	.align		4
.L_25:
        /*003c*/ 	.byte	0x04, 0x12
        /*003e*/ 	.short	(.L_27 - .L_26)
	.align		4
.L_26:
        /*0040*/ 	.word	index@(_ZN6caffe273_GLOBAL__N__49_tmpxft_00005d45_00000000_7_half_float_ops_cpp1_ii_ed0f140117FloatToHalfKernelEiPKfP6__half)
        /*0044*/ 	.word	0x00000000
.L_27:


//--------------------- .nv.compat                --------------------------
	.section	.nv.compat,"",@"SHT_CUDA_COMPAT_INFO"
	.align	4
        /*0000*/ 	.byte	0x02, 0x09, 0x00, 0x00, 0x02, 0x02, 0x01, 0x00, 0x02, 0x05, 0x05, 0x00, 0x03, 0x07, 0x01, 0x01
        /*0010*/ 	.byte	0x02, 0x03, 0x00, 0x00, 0x02, 0x06, 0x01, 0x00, 0x04, 0x0b, 0x08, 0x00, 0x09, 0x00, 0x00, 0x00
        /*0020*/ 	.byte	0x00, 0x00, 0x00, 0x00


//--------------------- .nv.info._ZN6caffe273_GLOBAL__N__49_tmpxft_00005d45_00000000_7_half_float_ops_cpp1_ii_ed0f140117HalfToFloatKernelEiPK6__halfPf --------------------------
	.section	.nv.info._ZN6caffe273_GLOBAL__N__49_tmpxft_00005d45_00000000_7_half_float_ops_cpp1_ii_ed0f140117HalfToFloatKernelEiPK6__halfPf,"",@"SHT_CUDA_INFO"
	.sectionflags	@""
	.align	4


	//----- nvinfo : EIATTR_CUDA_API_VERSION
	.align		4
        /*0000*/ 	.byte	0x04, 0x37
        /*0002*/ 	.short	(.L_29 - .L_28)
.L_28:
        /*0004*/ 	.word	0x00000082


	//----- nvinfo : EIATTR_KPARAM_INFO
	.align		4
.L_29:
        /*0008*/ 	.byte	0x04, 0x17
        /*000a*/ 	.short	(.L_31 - .L_30)
.L_30:
        /*000c*/ 	.word	0x00000000
        /*0010*/ 	.short	0x0002
        /*0012*/ 	.short	0x0010
        /*0014*/ 	.byte	0x00, 0xf0, 0x21, 0x00


	//----- nvinfo : EIATTR_KPARAM_INFO
	.align		4
.L_31:
        /*0018*/ 	.byte	0x04, 0x17
        /*001a*/ 	.short	(.L_33 - .L_32)
.L_32:
        /*001c*/ 	.word	0x00000000
        /*0020*/ 	.short	0x0001
        /*0022*/ 	.short	0x0008
        /*0024*/ 	.byte	0x00, 0xf0, 0x21, 0x00


	//----- nvinfo : EIATTR_KPARAM_INFO
	.align		4
.L_33:
        /*0028*/ 	.byte	0x04, 0x17
        /*002a*/ 	.short	(.L_35 - .L_34)
.L_34:
        /*002c*/ 	.word	0x00000000
        /*0030*/ 	.short	0x0000
        /*0032*/ 	.short	0x0000
        /*0034*/ 	.byte	0x00, 0xf0, 0x11, 0x00


	//----- nvinfo : EIATTR_SPARSE_MMA_MASK
	.align		4
.L_35:
        /*0038*/ 	.byte	0x03, 0x50
        /*003a*/ 	.short	0x0000


	//----- nvinfo : EIATTR_MAXREG_COUNT
	.align		4
        /*003c*/ 	.byte	0x03, 0x1b
        /*003e*/ 	.short	0x00ff


	//----- nvinfo : EIATTR_MERCURY_ISA_VERSION
	.align		4
        /*0040*/ 	.byte	0x03, 0x5f
        /*0042*/ 	.short	0x0101


	//----- nvinfo : EIATTR_VRC_CTA_INIT_COUNT
	.align		4
        /*0044*/ 	.byte	0x02, 0x4a
	.zero		1
	.zero		1


	//----- nvinfo : EIATTR_EXIT_INSTR_OFFSETS
	.align		4
        /*0048*/ 	.byte	0x04, 0x1c
        /*004a*/ 	.short	(.L_37 - .L_36)


	//   ....[0]....
.L_36:
        /*004c*/ 	.word	0x00000090


	//   ....[1]....
        /*0050*/ 	.word	0x000001c0


	//----- nvinfo : EIATTR_CRS_STACK_SIZE
	.align		4
.L_37:
        /*0054*/ 	.byte	0x04, 0x1e
        /*0056*/ 	.short	(.L_39 - .L_38)
.L_38:
        /*0058*/ 	.word	0x00000000


	//----- nvinfo : EIATTR_CBANK_PARAM_SIZE
	.align		4
.L_39:
        /*005c*/ 	.byte	0x03, 0x19
        /*005e*/ 	.short	0x0018


	//----- nvinfo : EIATTR_PARAM_CBANK
	.align		4
        /*0060*/ 	.byte	0x04, 0x0a
        /*0062*/ 	.short	(.L_41 - .L_40)
	.align		4
.L_40:
        /*0064*/ 	.word	index@(.nv.constant0._ZN6caffe273_GLOBAL__N__49_tmpxft_00005d45_00000000_7_half_float_ops_cpp1_ii_ed0f140117HalfToFloatKernelEiPK6__halfPf)
        /*0068*/ 	.short	0x0380
        /*006a*/ 	.short	0x0018


	//----- nvinfo : EIATTR_SW_WAR
	.align		4
.L_41:
        /*006c*/ 	.byte	0x04, 0x36
        /*006e*/ 	.short	(.L_43 - .L_42)
.L_42:
        /*0070*/ 	.word	0x00000008
.L_43:


//--------------------- .nv.info._ZN6caffe273_GLOBAL__N__49_tmpxft_00005d45_00000000_7_half_float_ops_cpp1_ii_ed0f140117FloatToHalfKernelEiPKfP6__half --------------------------
	.section	.nv.info._ZN6caffe273_GLOBAL__N__49_tmpxft_00005d45_00000000_7_half_float_ops_cpp1_ii_ed0f140117FloatToHalfKernelEiPKfP6__half,"",@"SHT_CUDA_INFO"
	.sectionflags	@""
	.align	4


	//----- nvinfo : EIATTR_CUDA_API_VERSION
	.align		4
        /*0000*/ 	.byte	0x04, 0x37
        /*0002*/ 	.short	(.L_45 - .L_44)
.L_44:
        /*0004*/ 	.word	0x00000082


	//----- nvinfo : EIATTR_KPARAM_INFO
	.align		4
.L_45:
        /*0008*/ 	.byte	0x04, 0x17
        /*000a*/ 	.short	(.L_47 - .L_46)
.L_46:
        /*000c*/ 	.word	0x00000000
        /*0010*/ 	.short	0x0002
        /*0012*/ 	.short	0x0010
        /*0014*/ 	.byte	0x00, 0xf0, 0x21, 0x00


	//----- nvinfo : EIATTR_KPARAM_INFO
	.align		4
.L_47:
        /*0018*/ 	.byte	0x04, 0x17
        /*001a*/ 	.short	(.L_49 - .L_48)
.L_48:
        /*001c*/ 	.word	0x00000000
        /*0020*/ 	.short	0x0001
        /*0022*/ 	.short	0x0008
        /*0024*/ 	.byte	0x00, 0xf0, 0x21, 0x00


	//----- nvinfo : EIATTR_KPARAM_INFO
	.align		4
.L_49:
        /*0028*/ 	.byte	0x04, 0x17
        /*002a*/ 	.short	(.L_51 - .L_50)
.L_50:
        /*002c*/ 	.word	0x00000000
        /*0030*/ 	.short	0x0000
        /*0032*/ 	.short	0x0000
        /*0034*/ 	.byte	0x00, 0xf0, 0x11, 0x00


	//----- nvinfo : EIATTR_SPARSE_MMA_MASK
	.align		4
.L_51:
        /*0038*/ 	.byte	0x03, 0x50
        /*003a*/ 	.short	0x0000


	//----- nvinfo : EIATTR_MAXREG_COUNT
	.align		4
        /*003c*/ 	.byte	0x03, 0x1b
        /*003e*/ 	.short	0x00ff


	//----- nvinfo : EIATTR_MERCURY_ISA_VERSION
	.align		4
        /*0040*/ 	.byte	0x03, 0x5f
        /*0042*/ 	.short	0x0101


	//----- nvinfo : EIATTR_VRC_CTA_INIT_COUNT
	.align		4
        /*0044*/ 	.byte	0x02, 0x4a
	.zero		1
	.zero		1


	//----- nvinfo : EIATTR_EXIT_INSTR_OFFSETS
	.align		4
        /*0048*/ 	.byte	0x04, 0x1c
        /*004a*/ 	.short	(.L_53 - .L_52)


	//   ....[0]....
.L_52:
        /*004c*/ 	.word	0x00000090


	//   ....[1]....
        /*0050*/ 	.word	0x000001d0


	//----- nvinfo : EIATTR_CRS_STACK_SIZE
	.align		4
.L_53:
        /*0054*/ 	.byte	0x04, 0x1e
        /*0056*/ 	.short	(.L_55 - .L_54)
.L_54:
        /*0058*/ 	.word	0x00000000


	//----- nvinfo : EIATTR_CBANK_PARAM_SIZE
	.align		4
.L_55:
        /*005c*/ 	.byte	0x03, 0x19
        /*005e*/ 	.short	0x0018


	//----- nvinfo : EIATTR_PARAM_CBANK
	.align		4
        /*0060*/ 	.byte	0x04, 0x0a
        /*0062*/ 	.short	(.L_57 - .L_56)
	.align		4
.L_56:
        /*0064*/ 	.word	index@(.nv.constant0._ZN6caffe273_GLOBAL__N__49_tmpxft_00005d45_00000000_7_half_float_ops_cpp1_ii_ed0f140117FloatToHalfKernelEiPKfP6__half)
        /*0068*/ 	.short	0x0380
        /*006a*/ 	.short	0x0018


	//----- nvinfo : EIATTR_SW_WAR
	.align		4
.L_57:
        /*006c*/ 	.byte	0x04, 0x36
        /*006e*/ 	.short	(.L_59 - .L_58)
.L_58:
        /*0070*/ 	.word	0x00000008
.L_59:


//--------------------- .nv.callgraph             --------------------------
	.section	.nv.callgraph,"",@"SHT_CUDA_CALLGRAPH"
	.align	4
	.sectionentsize	8
	.align		4
        /*0000*/ 	.word	0x00000000
	.align		4
        /*0004*/ 	.word	0xffffffff
	.align		4
        /*0008*/ 	.word	0x00000000
	.align		4
        /*000c*/ 	.word	0xfffffffe
	.align		4
        /*0010*/ 	.word	0x00000000
	.align		4
        /*0014*/ 	.word	0xfffffffd
	.align		4
        /*0018*/ 	.word	0x00000000
	.align		4
        /*001c*/ 	.word	0xfffffffc


//--------------------- .nv.constant4             --------------------------
	.section	.nv.constant4,"a",@progbits
	.align	8
	.align		8
.nv.constant4:
        /*0000*/ 	.dword	_ZTVSt9basic_iosIcSt11char_traitsIcEE
	.align		8
        /*0008*/ 	.dword	_ZTTSo
	.align		8
        /*0010*/ 	.dword	_ZTVSt15basic_streambufIcSt11char_traitsIcEE
	.align		8
        /*0018*/ 	.dword	_ZTVNSt7__cxx1115basic_stringbufIcSt11char_traitsIcESaIcEEE
	.align		8
        /*0020*/ 	.dword	_ZTTNSt7__cxx1119basic_ostringstreamIcSt11char_traitsIcESaIcEEE
	.align		8
        /*0028*/ 	.dword	_ZTVN10__cxxabiv119__pointer_type_infoE
	.align		8
        /*0030*/ 	.dword	_ZTVN10__cxxabiv120__function_type_infoE
	.align		8
        /*0038*/ 	.dword	_ZTVN10__cxxabiv117__class_type_infoE
	.align		8
        /*0040*/ 	.dword	_ZTVN10__cxxabiv120__si_class_type_infoE
	.align		8
        /*0048*/ 	.dword	_ZTVSt9exception
	.align		8
        /*0050*/ 	.dword	_ZTVN3c105ErrorE
	.align		8
        /*0058*/ 	.dword	_ZTVN3c1020intrusive_ptr_targetE
	.align		8
        /*0060*/ 	.dword	_ZTVN3c1011StorageImplE
	.align		8
        /*0068*/ 	.dword	_ZTVN6caffe28OperatorINS_11CUDAContextEEE
	.align		8
        /*0070*/ 	.dword	_ZTVN6caffe213FloatToHalfOpINS_11CUDAContextEEE
	.align		8
        /*0078*/ 	.dword	_ZTVN6caffe213HalfToFloatOpINS_11CUDAContextEEE


//--------------------- .text._ZN6caffe273_GLOBAL__N__49_tmpxft_00005d45_00000000_7_half_float_ops_cpp1_ii_ed0f140117HalfToFloatKernelEiPK6__halfPf --------------------------
	.section	.text._ZN6caffe273_GLOBAL__N__49_tmpxft_00005d45_00000000_7_half_float_ops_cpp1_ii_ed0f140117HalfToFloatKernelEiPK6__halfPf,"ax",@progbits
	.align	128
        .global         _ZN6caffe273_GLOBAL__N__49_tmpxft_00005d45_00000000_7_half_float_ops_cpp1_ii_ed0f140117HalfToFloatKernelEiPK6__halfPf
        .type           _ZN6caffe273_GLOBAL__N__49_tmpxft_00005d45_00000000_7_half_float_ops_cpp1_ii_ed0f140117HalfToFloatKernelEiPK6__halfPf,@function
        .size           _ZN6caffe273_GLOBAL__N__49_tmpxft_00005d45_00000000_7_half_float_ops_cpp1_ii_ed0f140117HalfToFloatKernelEiPK6__halfPf,(.L_x_4 - _ZN6caffe273_GLOBAL__N__49_tmpxft_00005d45_00000000_7_half_float_ops_cpp1_ii_ed0f140117HalfToFloatKernelEiPK6__halfPf)
        .other          _ZN6caffe273_GLOBAL__N__49_tmpxft_00005d45_00000000_7_half_float_ops_cpp1_ii_ed0f140117HalfToFloatKernelEiPK6__halfPf,@"STO_CUDA_ENTRY STV_DEFAULT"
_ZN6caffe273_GLOBAL__N__49_tmpxft_00005d45_00000000_7_half_float_ops_cpp1_ii_ed0f140117HalfToFloatKernelEiPK6__halfPf:
.text._ZN6caffe273_GLOBAL__N__49_tmpxft_00005d45_00000000_7_half_float_ops_cpp1_ii_ed0f140117HalfToFloatKernelEiPK6__halfPf:
[----:B------:R-:W-:Y:S01]  /*0000*/  LDC R1, c[0x0][0x37c] ;  /* 0x0000df00ff017b82 */ /* 0x000fe20000000800 */
[----:B------:R-:W0:Y:S01]  /*0010*/  S2R R0, SR_CTAID.X ;  /* 0x0000000000007919 */ /* 0x000e220000002500 */
[----:B------:R-:W0:Y:S01]  /*0020*/  LDCU UR4, c[0x0][0x360] ;  /* 0x00006c00ff0477ac */ /* 0x000e220008000800 */
[----:B------:R-:W0:Y:S01]  /*0030*/  S2R R3, SR_TID.X ;  /* 0x0000000000037919 */ /* 0x000e220000002100 */
[----:B------:R-:W1:Y:S02]  /*0040*/  LDCU UR9, c[0x0][0x380] ;  /* 0x00007000ff0977ac */ /* 0x000e640008000800 */
[----:B-1----:R-:W-:Y:S01]  /*0050*/  USHF.R.S32.HI UR8, URZ, 0x1f, UR9 ;  /* 0x0000001fff087899 */ /* 0x002fe20008011409 */
[----:B0-----:R-:W-:-:S05]  /*0060*/  IMAD R0, R0, UR4, R3 ;  /* 0x0000000400007c24 */ /* 0x001fca000f8e0203 */
[----:B------:R-:W-:-:S04]  /*0070*/  ISETP.GE.U32.AND P0, PT, R0, UR9, PT ;  /* 0x0000000900007c0c */ /* 0x000fc8000bf06070 */
[----:B------:R-:W-:-:S13]  /*0080*/  ISETP.GE.U32.AND.EX P0, PT, RZ, UR8, PT, P0 ;  /* 0x00000008ff007c0c */ /* 0x000fda000bf06100 */
[----:B------:R-:W-:Y:S05]  /*0090*/  @P0 EXIT ;  /* 0x000000000000094d */ /* 0x000fea0003800000 */
[----:B------:R-:W0:Y:S01]  /*00a0*/  LDCU UR5, c[0x0][0x370] ;  /* 0x00006e00ff0577ac */ /* 0x000e220008000800 */
[----:B------:R-:W-:Y:S01]  /*00b0*/  IMAD.MOV.U32 R9, RZ, RZ, RZ ;  /* 0x000000ffff097224 */ /* 0x000fe200078e00ff */
[----:B------:R-:W1:Y:S01]  /*00c0*/  LDCU.64 UR6, c[0x0][0x358] ;  /* 0x00006b00ff0677ac */ /* 0x000e620008000a00 */
[----:B------:R-:W2:Y:S01]  /*00d0*/  LDCU.64 UR10, c[0x0][0x388] ;  /* 0x00007100ff0a77ac */ /* 0x000ea20008000a00 */
[----:B------:R-:W3:Y:S01]  /*00e0*/  LDCU.64 UR12, c[0x0][0x390] ;  /* 0x00007200ff0c77ac */ /* 0x000ee20008000a00 */
[----:B0-----:R-:W-:-:S12]  /*00f0*/  UIMAD UR4, UR4, UR5, URZ ;  /* 0x00000005040472a4 */ /* 0x001fd8000f8e02ff */
.L_x_0:
[----:B--2---:R-:W-:-:S04]  /*0100*/  LEA R2, P0, R0, UR10, 0x1 ;  /* 0x0000000a00027c11 */ /* 0x004fc8000f8008ff */
[----:B------:R-:W-:-:S05]  /*0110*/  LEA.HI.X R3, R0, UR11, R9, 0x1, P0 ;  /* 0x0000000b00037c11 */ /* 0x000fca00080f0c09 */
[----:B-1----:R-:W2:Y:S01]  /*0120*/  LDG.E.U16 R2, desc[UR6][R2.64] ;  /* 0x0000000602027981 */ /* 0x002ea2000c1e1500 */
[----:B0--3--:R-:W-:-:S04]  /*0130*/  LEA R4, P0, R0, UR12, 0x2 ;  /* 0x0000000c00047c11 */ /* 0x009fc8000f8010ff */
[C---:B------:R-:W-:Y:S02]  /*0140*/  LEA.HI.X R5, R0.reuse, UR13, R9, 0x2, P0 ;  /* 0x0000000d00057c11 */ /* 0x040fe400080f1409 */
[----:B------:R-:W-:-:S05]  /*0150*/  IADD3 R0, P0, PT, R0, UR4, RZ ;  /* 0x0000000400007c10 */ /* 0x000fca000ff1e0ff */
[----:B------:R-:W-:Y:S01]  /*0160*/  IMAD.X R9, RZ, RZ, R9, P0 ;  /* 0x000000ffff097224 */ /* 0x000fe200000e0609 */
[----:B------:R-:W-:-:S04]  /*0170*/  ISETP.GE.U32.AND P0, PT, R0, UR9, PT ;  /* 0x0000000900007c0c */ /* 0x000fc8000bf06070 */
[----:B------:R-:W-:Y:S01]  /*0180*/  ISETP.GE.U32.AND.EX P0, PT, R9, UR8, PT, P0 ;  /* 0x0000000809007c0c */ /* 0x000fe2000bf06100 */
[----:B--2---:R-:W-:-:S05]  /*0190*/  HADD2.F32 R7, -RZ, R2.H0_H0 ;  /* 0x20000002ff077230 */ /* 0x004fca0000004100 */
[----:B------:R0:W-:Y:S07]  /*01a0*/  STG.E desc[UR6][R4.64], R7 ;  /* 0x0000000704007986 */ /* 0x0001ee000c101906 */
[----:B------:R-:W-:Y:S05]  /*01b0*/  @!P0 BRA `(.L_x_0) ;  /* 0xfffffffc00d08947 */ /* 0x000fea000383ffff */
[----:B------:R-:W-:Y:S05]  /*01c0*/  EXIT ;  /* 0x000000000000794d */ /* 0x000fea0003800000 */
.L_x_1:
[----:B------:R-:W-:-:S00]  /*01d0*/  BRA `(.L_x_1) ;  /* 0xfffffffc00fc7947 */ /* 0x000fc0000383ffff */
[----:B------:R-:W-:-:S00]  /*01e0*/  NOP ;  /* 0x0000000000007918 */ /* 0x000fc00000000000 */
        /* <DEDUP_REMOVED lines=9> */
.L_x_4:


//--------------------- .text._ZN6caffe273_GLOBAL__N__49_tmpxft_00005d45_00000000_7_half_float_ops_cpp1_ii_ed0f140117FloatToHalfKernelEiPKfP6__half --------------------------
	.section	.text._ZN6caffe273_GLOBAL__N__49_tmpxft_00005d45_00000000_7_half_float_ops_cpp1_ii_ed0f140117FloatToHalfKernelEiPKfP6__half,"ax",@progbits
	.align	128
        .global         _ZN6caffe273_GLOBAL__N__49_tmpxft_00005d45_00000000_7_half_float_ops_cpp1_ii_ed0f140117FloatToHalfKernelEiPKfP6__half
        .type           _ZN6caffe273_GLOBAL__N__49_tmpxft_00005d45_00000000_7_half_float_ops_cpp1_ii_ed0f140117FloatToHalfKernelEiPKfP6__half,@function
        .size           _ZN6caffe273_GLOBAL__N__49_tmpxft_00005d45_00000000_7_half_float_ops_cpp1_ii_ed0f140117FloatToHalfKernelEiPKfP6__half,(.L_x_5 - _ZN6caffe273_GLOBAL__N__49_tmpxft_00005d45_00000000_7_half_float_ops_cpp1_ii_ed0f140117FloatToHalfKernelEiPKfP6__half)
        .other          _ZN6caffe273_GLOBAL__N__49_tmpxft_00005d45_00000000_7_half_float_ops_cpp1_ii_ed0f140117FloatToHalfKernelEiPKfP6__half,@"STO_CUDA_ENTRY STV_DEFAULT"
_ZN6caffe273_GLOBAL__N__49_tmpxft_00005d45_00000000_7_half_float_ops_cpp1_ii_ed0f140117FloatToHalfKernelEiPKfP6__half:
.text._ZN6caffe273_GLOBAL__N__49_tmpxft_00005d45_00000000_7_half_float_ops_cpp1_ii_ed0f140117FloatToHalfKernelEiPKfP6__half:
        /* <DEDUP_REMOVED lines=11> */
[----:B------:R-:W-:Y:S02]  /*00b0*/  IMAD.MOV.U32 R6, RZ, RZ, R0 ;  /* 0x000000ffff067224 */ /* 0x000fe400078e0000 */
[----:B------:R-:W-:Y:S01]  /*00c0*/  IMAD.MOV.U32 R7, RZ, RZ, RZ ;  /* 0x000000ffff077224 */ /* 0x000fe200078e00ff */
[----:B------:R-:W1:Y:S01]  /*00d0*/  LDCU.64 UR6, c[0x0][0x358] ;  /* 0x00006b00ff0677ac */ /* 0x000e620008000a00 */
[----:B------:R-:W2:Y:S01]  /*00e0*/  LDCU.64 UR10, c[0x0][0x388] ;  /* 0x00007100ff0a77ac */ /* 0x000ea20008000a00 */
[----:B------:R-:W3:Y:S01]  /*00f0*/  LDCU.64 UR12, c[0x0][0x390] ;  /* 0x00007200ff0c77ac */ /* 0x000ee20008000a00 */
[----:B0-----:R-:W-:-:S12]  /*0100*/  UIMAD UR4, UR4, UR5, URZ ;  /* 0x00000005040472a4 */ /* 0x001fd8000f8e02ff */
.L_x_2:
[----:B--2---:R-:W-:-:S04]  /*0110*/  LEA R2, P0, R6, UR10, 0x2 ;  /* 0x0000000a06027c11 */ /* 0x004fc8000f8010ff */
[----:B------:R-:W-:-:S05]  /*0120*/  LEA.HI.X R3, R6, UR11, R7, 0x2, P0 ;  /* 0x0000000b06037c11 */ /* 0x000fca00080f1407 */
[----:B-1----:R-:W2:Y:S01]  /*0130*/  LDG.E R2, desc[UR6][R2.64] ;  /* 0x0000000602027981 */ /* 0x002ea2000c1e1900 */
[----:B0--3--:R-:W-:-:S04]  /*0140*/  LEA R4, P0, R6, UR12, 0x1 ;  /* 0x0000000c06047c11 */ /* 0x009fc8000f8008ff */
[C---:B------:R-:W-:Y:S02]  /*0150*/  LEA.HI.X R5, R6.reuse, UR13, R7, 0x1, P0 ;  /* 0x0000000d06057c11 */ /* 0x040fe400080f0c07 */
[----:B------:R-:W-:-:S05]  /*0160*/  IADD3 R6, P0, PT, R6, UR4, RZ ;  /* 0x0000000406067c10 */ /* 0x000fca000ff1e0ff */
[----:B------:R-:W-:Y:S01]  /*0170*/  IMAD.X R7, RZ, RZ, R7, P0 ;  /* 0x000000ffff077224 */ /* 0x000fe200000e0607 */
[----:B------:R-:W-:-:S04]  /*0180*/  ISETP.GE.U32.AND P0, PT, R6, UR9, PT ;  /* 0x0000000906007c0c */ /* 0x000fc8000bf06070 */
[----:B------:R-:W-:Y:S02]  /*0190*/  ISETP.GE.U32.AND.EX P0, PT, R7, UR8, PT, P0 ;  /* 0x0000000807007c0c */ /* 0x000fe4000bf06100 */
[----:B--2---:R-:W-:-:S05]  /*01a0*/  F2FP.F16.F32.PACK_AB R0, RZ, R2 ;  /* 0x00000002ff00723e */ /* 0x004fca00000000ff */
[----:B------:R0:W-:Y:S06]  /*01b0*/  STG.E.U16 desc[UR6][R4.64], R0 ;  /* 0x0000000004007986 */ /* 0x0001ec000c101506 */
[----:B------:R-:W-:Y:S05]  /*01c0*/  @!P0 BRA `(.L_x_2) ;  /* 0xfffffffc00d08947 */ /* 0x000fea000383ffff */
[----:B------:R-:W-:Y:S05]  /*01d0*/  EXIT ;  /* 0x000000000000794d */ /* 0x000fea0003800000 */
.L_x_3:
        /* <DEDUP_REMOVED lines=10> */
.L_x_5:


//--------------------- .nv.shared.reserved.0     --------------------------
	.section	.nv.shared.reserved.0,"aw",@nobits
	.weak		__nv_reservedSMEM_offset_0_alias
	.size		__nv_reservedSMEM_offset_0_alias, 0, 64
	.other		__nv_reservedSMEM_offset_0_alias,@"STO_CUDA_RESERVED_SHARED STV_DEFAULT"
__nv_reservedSMEM_offset_0_alias:
	.zero		0
	.zero		64


//--------------------- .nv.global                --------------------------
	.section	.nv.global,"aw",@nobits
	.align	8
.nv.global:
	.type		_ZTVN10__cxxabiv120__function_type_infoE,@object
	.size		_ZTVN10__cxxabiv120__function_type_infoE,(_ZTVN10__cxxabiv120__si_class_type_infoE - _ZTVN10__cxxabiv120__function_type_infoE)
_ZTVN10__cxxabiv120__function_type_infoE:
	.zero		8
	.type		_ZTVN10__cxxabiv120__si_class_type_infoE,@object
	.size		_ZTVN10__cxxabiv120__si_class_type_infoE,(_ZTTNSt7__cxx1119basic_ostringstreamIcSt11char_traitsIcESaIcEEE - _ZTVN10__cxxabiv120__si_class_type_infoE)
_ZTVN10__cxxabiv120__si_class_type_infoE:
	.zero		8
	.type		_ZTTNSt7__cxx1119basic_ostringstreamIcSt11char_traitsIcESaIcEEE,@object
	.size		_ZTTNSt7__cxx1119basic_ostringstreamIcSt11char_traitsIcESaIcEEE,(_ZTVN10__cxxabiv117__class_type_infoE - _ZTTNSt7__cxx1119basic_ostringstreamIcSt11char_traitsIcESaIcEEE)
_ZTTNSt7__cxx1119basic_ostringstreamIcSt11char_traitsIcESaIcEEE:
	.zero		8
	.type		_ZTVN10__cxxabiv117__class_type_infoE,@object
	.size		_ZTVN10__cxxabiv117__class_type_infoE,(_ZTTSo - _ZTVN10__cxxabiv117__class_type_infoE)
_ZTVN10__cxxabiv117__class_type_infoE:
	.zero		8
	.type		_ZTTSo,@object
	.size		_ZTTSo,(_ZTVN10__cxxabiv119__pointer_type_infoE - _ZTTSo)
_ZTTSo:
	.zero		8
	.type		_ZTVN10__cxxabiv119__pointer_type_infoE,@object
	.size		_ZTVN10__cxxabiv119__pointer_type_infoE,(_ZTVSt9basic_iosIcSt11char_traitsIcEE - _ZTVN10__cxxabiv119__pointer_type_infoE)
_ZTVN10__cxxabiv119__pointer_type_infoE:
	.zero		8
	.type		_ZTVSt9basic_iosIcSt11char_traitsIcEE,@object
	.size		_ZTVSt9basic_iosIcSt11char_traitsIcEE,(_ZTVN3c105ErrorE - _ZTVSt9basic_iosIcSt11char_traitsIcEE)
_ZTVSt9basic_iosIcSt11char_traitsIcEE:
	.zero		32
	.type		_ZTVN3c105ErrorE,@object
	.size		_ZTVN3c105ErrorE,(_ZTVN3c1011StorageImplE - _ZTVN3c105ErrorE)
_ZTVN3c105ErrorE:
	.zero		40
	.type		_ZTVN3c1011StorageImplE,@object
	.size		_ZTVN3c1011StorageImplE,(_ZTVN3c1020intrusive_ptr_targetE - _ZTVN3c1011StorageImplE)
_ZTVN3c1011StorageImplE:
	.zero		40
	.type		_ZTVN3c1020intrusive_ptr_targetE,@object
	.size		_ZTVN3c1020intrusive_ptr_targetE,(_ZTVSt9exception - _ZTVN3c1020intrusive_ptr_targetE)
_ZTVN3c1020intrusive_ptr_targetE:
	.zero		40
	.type		_ZTVSt9exception,@object
	.size		_ZTVSt9exception,(_ZTVSt15basic_streambufIcSt11char_traitsIcEE - _ZTVSt9exception)
_ZTVSt9exception:
	.zero		40
	.type		_ZTVSt15basic_streambufIcSt11char_traitsIcEE,@object
	.size		_ZTVSt15basic_streambufIcSt11char_traitsIcEE,(_ZTVNSt7__cxx1115basic_stringbufIcSt11char_traitsIcESaIcEEE - _ZTVSt15basic_streambufIcSt11char_traitsIcEE)
_ZTVSt15basic_streambufIcSt11char_traitsIcEE:
	.zero		128
	.type		_ZTVNSt7__cxx1115basic_stringbufIcSt11char_traitsIcESaIcEEE,@object
	.size		_ZTVNSt7__cxx1115basic_stringbufIcSt11char_traitsIcESaIcEEE,(_ZTVN6caffe213FloatToHalfOpINS_11CUDAContextEEE - _ZTVNSt7__cxx1115basic_stringbufIcSt11char_traitsIcESaIcEEE)
_ZTVNSt7__cxx1115basic_stringbufIcSt11char_traitsIcESaIcEEE:
	.zero		128
	.type		_ZTVN6caffe213FloatToHalfOpINS_11CUDAContextEEE,@object
	.size		_ZTVN6caffe213FloatToHalfOpINS_11CUDAContextEEE,(_ZTVN6caffe213HalfToFloatOpINS_11CUDAContextEEE - _ZTVN6caffe213FloatToHalfOpINS_11CUDAContextEEE)
_ZTVN6caffe213FloatToHalfOpINS_11CUDAContextEEE:
	.zero		136
	.type		_ZTVN6caffe213HalfToFloatOpINS_11CUDAContextEEE,@object
	.size		_ZTVN6caffe213HalfToFloatOpINS_11CUDAContextEEE,(_ZTVN6caffe28OperatorINS_11CUDAContextEEE - _ZTVN6caffe213HalfToFloatOpINS_11CUDAContextEEE)
_ZTVN6caffe213HalfToFloatOpINS_11CUDAContextEEE:
	.zero		136
	.type		_ZTVN6caffe28OperatorINS_11CUDAContextEEE,@object
	.size		_ZTVN6caffe28OperatorINS_11CUDAContextEEE,(.L_13 - _ZTVN6caffe28OperatorINS_11CUDAContextEEE)
_ZTVN6caffe28OperatorINS_11CUDAContextEEE:
	.zero		136
.L_13:


//--------------------- .nv.constant0._ZN6caffe273_GLOBAL__N__49_tmpxft_00005d45_00000000_7_half_float_ops_cpp1_ii_ed0f140117HalfToFloatKernelEiPK6__halfPf --------------------------
	.section	.nv.constant0._ZN6caffe273_GLOBAL__N__49_tmpxft_00005d45_00000000_7_half_float_ops_cpp1_ii_ed0f140117HalfToFloatKernelEiPK6__halfPf,"a",@progbits
	.sectionflags	@""
	.align	4
.nv.constant0._ZN6caffe273_GLOBAL__N__49_tmpxft_00005d45_00000000_7_half_float_ops_cpp1_ii_ed0f140117HalfToFloatKernelEiPK6__halfPf:
	.zero		920


//--------------------- .nv.constant0._ZN6caffe273_GLOBAL__N__49_tmpxft_00005d45_00000000_7_half_float_ops_cpp1_ii_ed0f140117FloatToHalfKernelEiPKfP6__half --------------------------
	.section	.nv.constant0._ZN6caffe273_GLOBAL__N__49_tmpxft_00005d45_00000000_7_half_float_ops_cpp1_ii_ed0f140117FloatToHalfKernelEiPKfP6__half,"a",@progbits
	.sectionflags	@""
	.align	4
.nv.constant0._ZN6caffe273_GLOBAL__N__49_tmpxft_00005d45_00000000_7_half_float_ops_cpp1_ii_ed0f140117FloatToHalfKernelEiPKfP6__half:
	.zero		920


//--------------------- SYMBOLS --------------------------

	.type		.nv.reservedSmem.offset0,@object
	.size		.nv.reservedSmem.offset0,0x4
